//
// Generated by NVIDIA NVVM Compiler
//
// Compiler Build ID: CL-36424714
// Cuda compilation tools, release 13.0, V13.0.88
// Based on NVVM 20.0.0
//

.version 9.0
.target sm_100
.address_size 64

	// .globl	getIndex

.visible .entry getIndex(
	.param .u64 .ptr .align 1 getIndex_param_0,
	.param .u32 getIndex_param_1
)
{
	.reg .pred 	%p<2>;
	.reg .b32 	%r<15>;
	.reg .b64 	%rd<5>;

	ld.param.u64 	%rd1, [getIndex_param_0];
	ld.param.u32 	%r2, [getIndex_param_1];
	mov.u32 	%r3, %ctaid.x;
	mov.u32 	%r4, %ctaid.y;
	mov.u32 	%r5, %nctaid.x;
	mad.lo.s32 	%r6, %r4, %r5, %r3;
	mov.u32 	%r7, %ntid.x;
	mov.u32 	%r8, %ntid.y;
	mov.u32 	%r9, %ntid.z;
	mov.u32 	%r10, %tid.z;
	mov.u32 	%r11, %tid.y;
	mov.u32 	%r12, %tid.x;
	mad.lo.s32 	%r13, %r6, %r9, %r10;
	mad.lo.s32 	%r14, %r13, %r8, %r11;
	mad.lo.s32 	%r1, %r14, %r7, %r12;
	setp.ge.s32 	%p1, %r1, %r2;
	@%p1 bra 	$L__BB0_2;
	cvta.to.global.u64 	%rd2, %rd1;
	mul.wide.s32 	%rd3, %r1, 4;
	add.s64 	%rd4, %rd2, %rd3;
	st.global.u32 	[%rd4], %r1;
$L__BB0_2:
	ret;

}


// ===== COMPILED SASS (sm_100) =====

	.target	sm_100

	.elftype	@"ET_EXEC"


//--------------------- .note.nv.tkinfo           --------------------------
	.section	.note.nv.tkinfo,"",@"SHT_NOTE"
	.sectionflags	@"SHF_NOTE_NV_TKINFO"
	.tkinfo
        /*0018*/ 	.word	0x00000002
        /*0030*/ 	.string	""
        /*0030*/ 	.string	"ptxas"
        /*0030*/ 	.string	"Cuda compilation tools, release 13.0, V13.0.88"
        /*0030*/ 	.string	"Build cuda_13.0.r13.0/compiler.36424714_0"
        /*0030*/ 	.string	"-arch sm_100 -m 64 "



//--------------------- .note.nv.cuinfo           --------------------------
	.section	.note.nv.cuinfo,"",@"SHT_NOTE"
	.sectionflags	@"SHF_NOTE_NV_CUINFO"
        /*0018*/ 	.short	0x0002
        /*001a*/ 	.short	0x0064
        /*001c*/ 	.short	0x0082
	.zero		2


//--------------------- .nv.info                  --------------------------
	.section	.nv.info,"",@"SHT_CUDA_INFO"
	.align	4


	//----- nvinfo : EIATTR_REGCOUNT
	.align		4
        /*0000*/ 	.byte	0x04, 0x2f
        /*0002*/ 	.short	(.L_1 - .L_0)
	.align		4
.L_0:
        /*0004*/ 	.word	index@(getIndex)
        /*0008*/ 	.word	0x0000000a


	//----- nvinfo : EIATTR_FRAME_SIZE
	.align		4
.L_1:
        /*000c*/ 	.byte	0x04, 0x11
        /*000e*/ 	.short	(.L_3 - .L_2)
	.align		4
.L_2:
        /*0010*/ 	.word	index@(getIndex)
        /*0014*/ 	.word	0x00000000


	//----- nvinfo : EIATTR_MIN_STACK_SIZE
	.align		4
.L_3:
        /*0018*/ 	.byte	0x04, 0x12
        /*001a*/ 	.short	(.L_5 - .L_4)
	.align		4
.L_4:
        /*001c*/ 	.word	index@(getIndex)
        /*0020*/ 	.word	0x00000000
.L_5:


//--------------------- .nv.compat                --------------------------
	.section	.nv.compat,"",@"SHT_CUDA_COMPAT_INFO"
	.align	4
        /*0000*/ 	.byte	0x02, 0x09, 0x00, 0x00, 0x02, 0x02, 0x01, 0x00, 0x02, 0x05, 0x05, 0x00, 0x03, 0x07, 0x01, 0x01
        /*0010*/ 	.byte	0x02, 0x03, 0x00, 0x00, 0x02, 0x06, 0x01, 0x00, 0x04, 0x0b, 0x08, 0x00, 0x09, 0x00, 0x00, 0x00
        /*0020*/ 	.byte	0x00, 0x00, 0x00, 0x00


//--------------------- .nv.info.getIndex         --------------------------
	.section	.nv.info.getIndex,"",@"SHT_CUDA_INFO"
	.sectionflags	@""
	.align	4


	//----- nvinfo : EIATTR_CUDA_API_VERSION
	.align		4
        /*0000*/ 	.byte	0x04, 0x37
        /*0002*/ 	.short	(.L_7 - .L_6)
.L_6:
        /*0004*/ 	.word	0x00000082


	//----- nvinfo : EIATTR_KPARAM_INFO
	.align		4
.L_7:
        /*0008*/ 	.byte	0x04, 0x17
        /*000a*/ 	.short	(.L_9 - .L_8)
.L_8:
        /*000c*/ 	.word	0x00000000
        /*0010*/ 	.short	0x0001
        /*0012*/ 	.short	0x0008
        /*0014*/ 	.byte	0x00, 0xf0, 0x11, 0x00


	//----- nvinfo : EIATTR_KPARAM_INFO
	.align		4
.L_9:
        /*0018*/ 	.byte	0x04, 0x17
        /*001a*/ 	.short	(.L_11 - .L_10)
.L_10:
        /*001c*/ 	.word	0x00000000
        /*0020*/ 	.short	0x0000
        /*0022*/ 	.short	0x0000
        /*0024*/ 	.byte	0x00, 0xf5, 0x21, 0x00


	//----- nvinfo : EIATTR_SPARSE_MMA_MASK
	.align		4
.L_11:
        /*0028*/ 	.byte	0x03, 0x50
        /*002a*/ 	.short	0x0000


	//----- nvinfo : EIATTR_MAXREG_COUNT
	.align		4
        /*002c*/ 	.byte	0x03, 0x1b
        /*002e*/ 	.short	0x00ff


	//----- nvinfo : EIATTR_MERCURY_ISA_VERSION
	.align		4
        /*0030*/ 	.byte	0x03, 0x5f
        /*0032*/ 	.short	0x0101


	//----- nvinfo : EIATTR_VRC_CTA_INIT_COUNT
	.align		4
        /*0034*/ 	.byte	0x02, 0x4a
	.zero		1
	.zero		1


	//----- nvinfo : EIATTR_EXIT_INSTR_OFFSETS
	.align		4
        /*0038*/ 	.byte	0x04, 0x1c
        /*003a*/ 	.short	(.L_13 - .L_12)


	//   ....[0]....
.L_12:
        /*003c*/ 	.word	0x00000100


	//   ....[1]....
        /*0040*/ 	.word	0x00000150


	//----- nvinfo : EIATTR_CBANK_PARAM_SIZE
	.align		4
.L_13:
        /*0044*/ 	.byte	0x03, 0x19
        /*0046*/ 	.short	0x000c


	//----- nvinfo : EIATTR_PARAM_CBANK
	.align		4
        /*0048*/ 	.byte	0x04, 0x0a
        /*004a*/ 	.short	(.L_15 - .L_14)
	.align		4
.L_14:
        /*004c*/ 	.word	index@(.nv.constant0.getIndex)
        /*0050*/ 	.short	0x0380
        /*0052*/ 	.short	0x000c


	//----- nvinfo : EIATTR_SW_WAR
	.align		4
.L_15:
        /*0054*/ 	.byte	0x04, 0x36
        /*0056*/ 	.short	(.L_17 - .L_16)
.L_16:
        /*0058*/ 	.word	0x00000008
.L_17:


//--------------------- .nv.callgraph             --------------------------
	.section	.nv.callgraph,"",@"SHT_CUDA_CALLGRAPH"
	.align	4
	.sectionentsize	8
	.align		4
        /*0000*/ 	.word	0x00000000
	.align		4
        /*0004*/ 	.word	0xffffffff
	.align		4
        /*0008*/ 	.word	0x00000000
	.align		4
        /*000c*/ 	.word	0xfffffffe
	.align		4
        /*0010*/ 	.word	0x00000000
	.align		4
        /*0014*/ 	.word	0xfffffffd
	.align		4
        /*0018*/ 	.word	0x00000000
	.align		4
        /*001c*/ 	.word	0xfffffffc


//--------------------- .text.getIndex            --------------------------
	.section	.text.getIndex,"ax",@progbits
	.align	128
        .global         getIndex
        .type           getIndex,@function
        .size           getIndex,(.L_x_1 - getIndex)
        .other          getIndex,@"STO_CUDA_ENTRY STV_DEFAULT"
getIndex:
.text.getIndex:
[----:B------:R-:W-:Y:S01]  /*0000*/  LDC R1, c[0x0][0x37c] ;  /* 0x0000df00ff017b82 */ /* 0x000fe20000000800 */
[----:B------:R-:W0:Y:S07]  /*0010*/  S2R R3, SR_TID.Z ;  /* 0x0000000000037919 */ /* 0x000e2e0000002300 */
[----:B------:R-:W-:Y:S01]  /*0020*/  S2UR UR4, SR_CTAID.X ;  /* 0x00000000000479c3 */ /* 0x000fe20000002500 */
[----:B------:R-:W1:Y:S01]  /*0030*/  LDCU UR6, c[0x0][0x370] ;  /* 0x00006e00ff0677ac */ /* 0x000e620008000800 */
[----:B------:R-:W2:Y:S01]  /*0040*/  S2R R5, SR_TID.Y ;  /* 0x0000000000057919 */ /* 0x000ea20000002200 */
[----:B------:R-:W3:Y:S01]  /*0050*/  LDCU UR7, c[0x0][0x360] ;  /* 0x00006c00ff0777ac */ /* 0x000ee20008000800 */
[----:B------:R-:W3:Y:S04]  /*0060*/  S2R R7, SR_TID.X ;  /* 0x0000000000077919 */ /* 0x000ee80000002100 */
[----:B------:R-:W1:Y:S01]  /*0070*/  S2UR UR5, SR_CTAID.Y ;  /* 0x00000000000579c3 */ /* 0x000e620000002600 */
[----:B------:R-:W2:Y:S07]  /*0080*/  LDCU UR8, c[0x0][0x364] ;  /* 0x00006c80ff0877ac */ /* 0x000eae0008000800 */
[----:B------:R-:W0:Y:S01]  /*0090*/  LDC R0, c[0x0][0x368] ;  /* 0x0000da00ff007b82 */ /* 0x000e220000000800 */
[----:B-1----:R-:W-:Y:S01]  /*00a0*/  UIMAD UR4, UR5, UR6, UR4 ;  /* 0x00000006050472a4 */ /* 0x002fe2000f8e0204 */
[----:B------:R-:W1:Y:S05]  /*00b0*/  LDCU UR5, c[0x0][0x388] ;  /* 0x00007100ff0577ac */ /* 0x000e6a0008000800 */
[----:B0-----:R-:W-:-:S04]  /*00c0*/  IMAD R0, R0, UR4, R3 ;  /* 0x0000000400007c24 */ /* 0x001fc8000f8e0203 */
[----:B--2---:R-:W-:-:S04]  /*00d0*/  IMAD R0, R0, UR8, R5 ;  /* 0x0000000800007c24 */ /* 0x004fc8000f8e0205 */
[----:B---3--:R-:W-:-:S05]  /*00e0*/  IMAD R5, R0, UR7, R7 ;  /* 0x0000000700057c24 */ /* 0x008fca000f8e0207 */
[----:B-1----:R-:W-:-:S13]  /*00f0*/  ISETP.GE.AND P0, PT, R5, UR5, PT ;  /* 0x0000000505007c0c */ /* 0x002fda000bf06270 */
[----:B------:R-:W-:Y:S05]  /*0100*/  @P0 EXIT ;  /* 0x000000000000094d */ /* 0x000fea0003800000 */
[----:B------:R-:W0:Y:S01]  /*0110*/  LDC.64 R2, c[0x0][0x380] ;  /* 0x0000e000ff027b82 */ /* 0x000e220000000a00 */
[----:B------:R-:W1:Y:S01]  /*0120*/  LDCU.64 UR4, c[0x0][0x358] ;  /* 0x00006b00ff0477ac */ /* 0x000e620008000a00 */
[----:B0-----:R-:W-:-:S05]  /*0130*/  IMAD.WIDE R2, R5, 0x4, R2 ;  /* 0x0000000405027825 */ /* 0x001fca00078e0202 */
[----:B-1----:R-:W-:Y:S01]  /*0140*/  STG.E desc[UR4][R2.64], R5 ;  /* 0x0000000502007986 */ /* 0x002fe2000c101904 */
[----:B------:R-:W-:Y:S05]  /*0150*/  EXIT ;  /* 0x000000000000794d */ /* 0x000fea0003800000 */
.L_x_0:
[----:B------:R-:W-:-:S00]  /*0160*/  BRA `(.L_x_0) ;  /* 0xfffffffc00fc7947 */ /* 0x000fc0000383ffff */
[----:B------:R-:W-:-:S00]  /*0170*/  NOP ;  /* 0x0000000000007918 */ /* 0x000fc00000000000 */
        /* <DEDUP_REMOVED lines=8> */
.L_x_1:


//--------------------- .nv.shared.reserved.0     --------------------------
	.section	.nv.shared.reserved.0,"aw",@nobits
	.weak		__nv_reservedSMEM_offset_0_alias
	.size		__nv_reservedSMEM_offset_0_alias, 0, 64
	.other		__nv_reservedSMEM_offset_0_alias,@"STO_CUDA_RESERVED_SHARED STV_DEFAULT"
__nv_reservedSMEM_offset_0_alias:
	.zero		0
	.zero		64


//--------------------- .nv.constant0.getIndex    --------------------------
	.section	.nv.constant0.getIndex,"a",@progbits
	.sectionflags	@""
	.align	4
.nv.constant0.getIndex:
	.zero		908


//--------------------- SYMBOLS --------------------------

	.type		.nv.reservedSmem.offset0,@object
	.size		.nv.reservedSmem.offset0,0x4
